	.headerflags	@"EF_CUDA_TEXMODE_UNIFIED EF_CUDA_64BIT_ADDRESS EF_CUDA_ACCELERATORS EF_CUDA_SM90 EF_CUDA_VIRTUAL_SM(EF_CUDA_SM90)"
	.elftype	@"ET_EXEC"


//--------------------- .nv.info                  --------------------------
	.section	.nv.info,"",@"SHT_CUDA_INFO"
	.align	4


	//----- nvinfo : EIATTR_REGCOUNT
	.align		4
        /*0000*/ 	.byte	0x04, 0x2f
        /*0002*/ 	.short	(.L_1 - .L_0)
	.align		4
.L_0:
        /*0004*/ 	.word	index@(triton_poi_fused_relu_0)
        /*0008*/ 	.word	0x0000000e


	//----- nvinfo : EIATTR_MIN_STACK_SIZE
	.align		4
.L_1:
        /*000c*/ 	.byte	0x04, 0x12
        /*000e*/ 	.short	(.L_3 - .L_2)
	.align		4
.L_2:
        /*0010*/ 	.word	index@(triton_poi_fused_relu_0)
        /*0014*/ 	.word	0x00000000


	//----- nvinfo : EIATTR_FRAME_SIZE
	.align		4
.L_3:
        /*0018*/ 	.byte	0x04, 0x11
        /*001a*/ 	.short	(.L_5 - .L_4)
	.align		4
.L_4:
        /*001c*/ 	.word	index@(triton_poi_fused_relu_0)
        /*0020*/ 	.word	0x00000000


	//----- nvinfo : EIATTR_MIN_STACK_SIZE
	.align		4
.L_5:
        /*0024*/ 	.byte	0x04, 0x12
        /*0026*/ 	.short	(.L_7 - .L_6)
	.align		4
.L_6:
        /*0028*/ 	.word	index@(triton_poi_fused_relu_0)
        /*002c*/ 	.word	0x00000000
.L_7:


//--------------------- .nv.info.triton_poi_fused_relu_0 --------------------------
	.section	.nv.info.triton_poi_fused_relu_0,"",@"SHT_CUDA_INFO"
	.sectionflags	@""
	.align	4


	//----- nvinfo : EIATTR_CUDA_API_VERSION
	.align		4
        /*0000*/ 	.byte	0x04, 0x37
        /*0002*/ 	.short	(.L_9 - .L_8)
.L_8:
        /*0004*/ 	.word	0x0000007c


	//----- nvinfo : EIATTR_KPARAM_INFO
	.align		4
.L_9:
        /*0008*/ 	.byte	0x04, 0x17
        /*000a*/ 	.short	(.L_11 - .L_10)
.L_10:
        /*000c*/ 	.word	0x00000000
        /*0010*/ 	.short	0x0003
        /*0012*/ 	.short	0x0018
        /*0014*/ 	.byte	0x00, 0xf0, 0x11, 0x00


	//----- nvinfo : EIATTR_KPARAM_INFO
	.align		4
.L_11:
        /*0018*/ 	.byte	0x04, 0x17
        /*001a*/ 	.short	(.L_13 - .L_12)
.L_12:
        /*001c*/ 	.word	0x00000000
        /*0020*/ 	.short	0x0002
        /*0022*/ 	.short	0x0010
        /*0024*/ 	.byte	0x00, 0xf4, 0x21, 0x00


	//----- nvinfo : EIATTR_KPARAM_INFO
	.align		4
.L_13:
        /*0028*/ 	.byte	0x04, 0x17
        /*002a*/ 	.short	(.L_15 - .L_14)
.L_14:
        /*002c*/ 	.word	0x00000000
        /*0030*/ 	.short	0x0001
        /*0032*/ 	.short	0x0008
        /*0034*/ 	.byte	0x00, 0xf4, 0x21, 0x00


	//----- nvinfo : EIATTR_KPARAM_INFO
	.align		4
.L_15:
        /*0038*/ 	.byte	0x04, 0x17
        /*003a*/ 	.short	(.L_17 - .L_16)
.L_16:
        /*003c*/ 	.word	0x00000000
        /*0040*/ 	.short	0x0000
        /*0042*/ 	.short	0x0000
        /*0044*/ 	.byte	0x00, 0xf4, 0x21, 0x00


	//----- nvinfo : EIATTR_SPARSE_MMA_MASK
	.align		4
.L_17:
        /*0048*/ 	.byte	0x03, 0x50
        /*004a*/ 	.short	0x0000


	//----- nvinfo : EIATTR_MAXREG_COUNT
	.align		4
        /*004c*/ 	.byte	0x03, 0x1b
        /*004e*/ 	.short	0x00ff


	//----- nvinfo : EIATTR_EXIT_INSTR_OFFSETS
	.align		4
        /*0050*/ 	.byte	0x04, 0x1c
        /*0052*/ 	.short	(.L_19 - .L_18)


	//   ....[0]....
.L_18:
        /*0054*/ 	.word	0x00000180


	//   ....[1]....
        /*0058*/ 	.word	0x000001a0


	//----- nvinfo : EIATTR_REQNTID
	.align		4
.L_19:
        /*005c*/ 	.byte	0x04, 0x10
        /*005e*/ 	.short	(.L_21 - .L_20)
.L_20:
        /*0060*/ 	.word	0x00000080
        /*0064*/ 	.word	0x00000001
        /*0068*/ 	.word	0x00000001


	//----- nvinfo : EIATTR_CRS_STACK_SIZE
	.align		4
.L_21:
        /*006c*/ 	.byte	0x04, 0x1e
        /*006e*/ 	.short	(.L_23 - .L_22)
.L_22:
        /*0070*/ 	.word	0x00000000


	//----- nvinfo : EIATTR_CBANK_PARAM_SIZE
	.align		4
.L_23:
        /*0074*/ 	.byte	0x03, 0x19
        /*0076*/ 	.short	0x001c


	//----- nvinfo : EIATTR_PARAM_CBANK
	.align		4
        /*0078*/ 	.byte	0x04, 0x0a
        /*007a*/ 	.short	(.L_25 - .L_24)
	.align		4
.L_24:
        /*007c*/ 	.word	index@(.nv.constant0.triton_poi_fused_relu_0)
        /*0080*/ 	.short	0x0210
        /*0082*/ 	.short	0x001c


	//----- nvinfo : EIATTR_SW_WAR
	.align		4
.L_25:
        /*0084*/ 	.byte	0x04, 0x36
        /*0086*/ 	.short	(.L_27 - .L_26)
.L_26:
        /*0088*/ 	.word	0x00000008
.L_27:


//--------------------- .nv.callgraph             --------------------------
	.section	.nv.callgraph,"",@"SHT_CUDA_CALLGRAPH"
	.align	4
	.sectionentsize	8
	.align		4
        /*0000*/ 	.word	0x00000000
	.align		4
        /*0004*/ 	.word	0xffffffff
	.align		4
        /*0008*/ 	.word	0x00000000
	.align		4
        /*000c*/ 	.word	0xfffffffe
	.align		4
        /*0010*/ 	.word	0x00000000
	.align		4
        /*0014*/ 	.word	0xfffffffd
	.align		4
        /*0018*/ 	.word	0x00000000
	.align		4
        /*001c*/ 	.word	0xfffffffc


//--------------------- .text.triton_poi_fused_relu_0 --------------------------
	.section	.text.triton_poi_fused_relu_0,"ax",@progbits
	.align	128
        .global         triton_poi_fused_relu_0
        .type           triton_poi_fused_relu_0,@function
        .size           triton_poi_fused_relu_0,(.L_x_3 - triton_poi_fused_relu_0)
        .other          triton_poi_fused_relu_0,@"STO_CUDA_ENTRY STV_DEFAULT"
triton_poi_fused_relu_0:
.text.triton_poi_fused_relu_0:
[----:B------:R-:W0:Y:S02]  /*0000*/  LDC R1, c[0x0][0x28] ;  /* 0x00000a00ff017b82 */ /* 0x000e240000000800 */
[----:B------:R-:W1:Y:S01]  /*0010*/  S2R R0, SR_TID.X ;  /* 0x0000000000007919 */ /* 0x000e620000002100 */
[----:B------:R-:W2:Y:S01]  /*0020*/  LDC.64 R4, c[0x0][0x218] ;  /* 0x00008600ff047b82 */ /* 0x000ea20000000a00 */
[----:B------:R-:W-:Y:S01]  /*0030*/  ULDC.64 UR4, c[0x0][0x208] ;  /* 0x0000820000047ab9 */ /* 0x000fe20000000a00 */
[----:B------:R-:W-:Y:S01]  /*0040*/  BSSY B0, `(.L_x_0) ;  /* 0x000000c000007945 */ /* 0x000fe20003800000 */
[----:B------:R-:W3:Y:S01]  /*0050*/  S2R R9, SR_CTAID.X ;  /* 0x0000000000097919 */ /* 0x000ee20000002500 */
[----:B------:R-:W-:-:S04]  /*0060*/  CS2R R10, SRZ ;  /* 0x00000000000a7805 */ /* 0x000fc8000001ff00 */
[----:B------:R-:W2:Y:S01]  /*0070*/  LDC.64 R6, c[0x0][0x220] ;  /* 0x00008800ff067b82 */ /* 0x000ea20000000a00 */
[----:B-1----:R-:W-:-:S05]  /*0080*/  IMAD.SHL.U32 R0, R0, 0x2, RZ ;  /* 0x0000000200007824 */ /* 0x002fca00078e00ff */
[----:B------:R-:W-:-:S05]  /*0090*/  LOP3.LUT R0, R0, 0xfe, RZ, 0xc0, !PT ;  /* 0x000000fe00007812 */ /* 0x000fca00078ec0ff */
[----:B---3--:R-:W-:-:S05]  /*00a0*/  IMAD R9, R9, 0x100, R0 ;  /* 0x0000010009097824 */ /* 0x008fca00078e0200 */
[----:B------:R-:W-:-:S13]  /*00b0*/  ISETP.GE.AND P2, PT, R9, 0x100, PT ;  /* 0x000001000900780c */ /* 0x000fda0003f46270 */
[----:B--2---:R-:W-:Y:S05]  /*00c0*/  @P2 BRA `(.L_x_1) ;  /* 0x00000000000c2947 */ /* 0x004fea0003800000 */
[----:B------:R-:W1:Y:S02]  /*00d0*/  LDC.64 R2, c[0x0][0x210] ;  /* 0x00008400ff027b82 */ /* 0x000e640000000a00 */
[----:B-1----:R-:W-:-:S05]  /*00e0*/  IMAD.WIDE R2, R9, 0x4, R2 ;  /* 0x0000000409027825 */ /* 0x002fca00078e0202 */
[----:B------:R1:W5:Y:S02]  /*00f0*/  LDG.E.64 R10, desc[UR4][R2.64] ;  /* 0x00000004020a7981 */ /* 0x000364000c1e1b00 */
.L_x_1:
[----:B------:R-:W-:Y:S05]  /*0100*/  BSYNC B0 ;  /* 0x0000000000007941 */ /* 0x000fea0003800000 */
.L_x_0:
[C---:B-----5:R-:W-:Y:S01]  /*0110*/  FSETP.GEU.AND P0, PT, R10.reuse, RZ, PT ;  /* 0x000000ff0a00720b */ /* 0x060fe20003f0e000 */
[----:B-1----:R-:W-:Y:S01]  /*0120*/  IMAD.WIDE R2, R9, 0x4, R4 ;  /* 0x0000000409027825 */ /* 0x002fe200078e0204 */
[----:B------:R-:W-:Y:S02]  /*0130*/  FSETP.GEU.AND P1, PT, R11, RZ, PT ;  /* 0x000000ff0b00720b */ /* 0x000fe40003f2e000 */
[----:B------:R-:W-:Y:S01]  /*0140*/  FSEL R10, R10, RZ, P0 ;  /* 0x000000ff0a0a7208 */ /* 0x000fe20000000000 */
[----:B------:R-:W-:Y:S01]  /*0150*/  IMAD.WIDE R4, R9, 0x4, R6 ;  /* 0x0000000409047825 */ /* 0x000fe200078e0206 */
[----:B------:R-:W-:-:S05]  /*0160*/  FSEL R11, R11, RZ, P1 ;  /* 0x000000ff0b0b7208 */ /* 0x000fca0000800000 */
[----:B------:R1:W-:Y:S01]  /*0170*/  @!P2 STG.E.64 desc[UR4][R2.64], R10 ;  /* 0x0000000a0200a986 */ /* 0x0003e2000c101b04 */
[----:B------:R-:W-:Y:S05]  /*0180*/  @P2 EXIT ;  /* 0x000000000000294d */ /* 0x000fea0003800000 */
[----:B------:R-:W-:Y:S01]  /*0190*/  STG.E.64 desc[UR4][R4.64], R10 ;  /* 0x0000000a04007986 */ /* 0x000fe2000c101b04 */
[----:B------:R-:W-:Y:S05]  /*01a0*/  EXIT ;  /* 0x000000000000794d */ /* 0x000fea0003800000 */
.L_x_2:
[----:B------:R-:W-:-:S00]  /*01b0*/  BRA `(.L_x_2) ;  /* 0xfffffffc00fc7947 */ /* 0x000fc0000383ffff */
[----:B------:R-:W-:-:S00]  /*01c0*/  NOP ;  /* 0x0000000000007918 */ /* 0x000fc00000000000 */
        /* <DEDUP_REMOVED lines=11> */
.L_x_3:


//--------------------- .nv.constant0.triton_poi_fused_relu_0 --------------------------
	.section	.nv.constant0.triton_poi_fused_relu_0,"a",@progbits
	.sectionflags	@""
	.align	4
.nv.constant0.triton_poi_fused_relu_0:
	.zero		556
